	.headerflags	@"EF_CUDA_TEXMODE_UNIFIED EF_CUDA_64BIT_ADDRESS EF_CUDA_ACCELERATORS EF_CUDA_SM90 EF_CUDA_VIRTUAL_SM(EF_CUDA_SM90)"
	.elftype	@"ET_EXEC"


//--------------------- .nv.info                  --------------------------
	.section	.nv.info,"",@"SHT_CUDA_INFO"
	.align	4


	//----- nvinfo : EIATTR_REGCOUNT
	.align		4
        /*0000*/ 	.byte	0x04, 0x2f
        /*0002*/ 	.short	(.L_3 - .L_2)
	.align		4
.L_2:
        /*0004*/ 	.word	index@(triton_poi_fused__native_batch_norm_legit_no_training_add_relu_27)
        /*0008*/ 	.word	0x00000012


	//----- nvinfo : EIATTR_MIN_STACK_SIZE
	.align		4
.L_3:
        /*000c*/ 	.byte	0x04, 0x12
        /*000e*/ 	.short	(.L_5 - .L_4)
	.align		4
.L_4:
        /*0010*/ 	.word	index@(triton_poi_fused__native_batch_norm_legit_no_training_add_relu_27)
        /*0014*/ 	.word	0x00000000


	//----- nvinfo : EIATTR_FRAME_SIZE
	.align		4
.L_5:
        /*0018*/ 	.byte	0x04, 0x11
        /*001a*/ 	.short	(.L_7 - .L_6)
	.align		4
.L_6:
        /*001c*/ 	.word	index@(triton_poi_fused__native_batch_norm_legit_no_training_add_relu_27)
        /*0020*/ 	.word	0x00000000


	//----- nvinfo : EIATTR_MIN_STACK_SIZE
	.align		4
.L_7:
        /*0024*/ 	.byte	0x04, 0x12
        /*0026*/ 	.short	(.L_9 - .L_8)
	.align		4
.L_8:
        /*0028*/ 	.word	index@(triton_poi_fused__native_batch_norm_legit_no_training_add_relu_27)
        /*002c*/ 	.word	0x00000000
.L_9:


//--------------------- .nv.info.triton_poi_fused__native_batch_norm_legit_no_training_add_relu_27 --------------------------
	.section	.nv.info.triton_poi_fused__native_batch_norm_legit_no_training_add_relu_27,"",@"SHT_CUDA_INFO"
	.sectionflags	@""
	.align	4


	//----- nvinfo : EIATTR_CUDA_API_VERSION
	.align		4
        /*0000*/ 	.byte	0x04, 0x37
        /*0002*/ 	.short	(.L_11 - .L_10)
.L_10:
        /*0004*/ 	.word	0x0000007c


	//----- nvinfo : EIATTR_KPARAM_INFO
	.align		4
.L_11:
        /*0008*/ 	.byte	0x04, 0x17
        /*000a*/ 	.short	(.L_13 - .L_12)
.L_12:
        /*000c*/ 	.word	0x00000000
        /*0010*/ 	.short	0x0007
        /*0012*/ 	.short	0x0038
        /*0014*/ 	.byte	0x00, 0xf0, 0x11, 0x00


	//----- nvinfo : EIATTR_KPARAM_INFO
	.align		4
.L_13:
        /*0018*/ 	.byte	0x04, 0x17
        /*001a*/ 	.short	(.L_15 - .L_14)
.L_14:
        /*001c*/ 	.word	0x00000000
        /*0020*/ 	.short	0x0006
        /*0022*/ 	.short	0x0030
        /*0024*/ 	.byte	0x00, 0xf4, 0x21, 0x00


	//----- nvinfo : EIATTR_KPARAM_INFO
	.align		4
.L_15:
        /*0028*/ 	.byte	0x04, 0x17
        /*002a*/ 	.short	(.L_17 - .L_16)
.L_16:
        /*002c*/ 	.word	0x00000000
        /*0030*/ 	.short	0x0005
        /*0032*/ 	.short	0x0028
        /*0034*/ 	.byte	0x00, 0xf4, 0x21, 0x00


	//----- nvinfo : EIATTR_KPARAM_INFO
	.align		4
.L_17:
        /*0038*/ 	.byte	0x04, 0x17
        /*003a*/ 	.short	(.L_19 - .L_18)
.L_18:
        /*003c*/ 	.word	0x00000000
        /*0040*/ 	.short	0x0004
        /*0042*/ 	.short	0x0020
        /*0044*/ 	.byte	0x00, 0xf4, 0x21, 0x00


	//----- nvinfo : EIATTR_KPARAM_INFO
	.align		4
.L_19:
        /*0048*/ 	.byte	0x04, 0x17
        /*004a*/ 	.short	(.L_21 - .L_20)
.L_20:
        /*004c*/ 	.word	0x00000000
        /*0050*/ 	.short	0x0003
        /*0052*/ 	.short	0x0018
        /*0054*/ 	.byte	0x00, 0xf4, 0x21, 0x00


	//----- nvinfo : EIATTR_KPARAM_INFO
	.align		4
.L_21:
        /*0058*/ 	.byte	0x04, 0x17
        /*005a*/ 	.short	(.L_23 - .L_22)
.L_22:
        /*005c*/ 	.word	0x00000000
        /*0060*/ 	.short	0x0002
        /*0062*/ 	.short	0x0010
        /*0064*/ 	.byte	0x00, 0xf4, 0x21, 0x00


	//----- nvinfo : EIATTR_KPARAM_INFO
	.align		4
.L_23:
        /*0068*/ 	.byte	0x04, 0x17
        /*006a*/ 	.short	(.L_25 - .L_24)
.L_24:
        /*006c*/ 	.word	0x00000000
        /*0070*/ 	.short	0x0001
        /*0072*/ 	.short	0x0008
        /*0074*/ 	.byte	0x00, 0xf4, 0x21, 0x00


	//----- nvinfo : EIATTR_KPARAM_INFO
	.align		4
.L_25:
        /*0078*/ 	.byte	0x04, 0x17
        /*007a*/ 	.short	(.L_27 - .L_26)
.L_26:
        /*007c*/ 	.word	0x00000000
        /*0080*/ 	.short	0x0000
        /*0082*/ 	.short	0x0000
        /*0084*/ 	.byte	0x00, 0xf4, 0x21, 0x00


	//----- nvinfo : EIATTR_SPARSE_MMA_MASK
	.align		4
.L_27:
        /*0088*/ 	.byte	0x03, 0x50
        /*008a*/ 	.short	0x0000


	//----- nvinfo : EIATTR_MAXREG_COUNT
	.align		4
        /*008c*/ 	.byte	0x03, 0x1b
        /*008e*/ 	.short	0x00ff


	//----- nvinfo : EIATTR_EXIT_INSTR_OFFSETS
	.align		4
        /*0090*/ 	.byte	0x04, 0x1c
        /*0092*/ 	.short	(.L_29 - .L_28)


	//   ....[0]....
.L_28:
        /*0094*/ 	.word	0x00000310


	//----- nvinfo : EIATTR_REQNTID
	.align		4
.L_29:
        /*0098*/ 	.byte	0x04, 0x10
        /*009a*/ 	.short	(.L_31 - .L_30)
.L_30:
        /*009c*/ 	.word	0x00000080
        /*00a0*/ 	.word	0x00000001
        /*00a4*/ 	.word	0x00000001


	//----- nvinfo : EIATTR_CBANK_PARAM_SIZE
	.align		4
.L_31:
        /*00a8*/ 	.byte	0x03, 0x19
        /*00aa*/ 	.short	0x003c


	//----- nvinfo : EIATTR_PARAM_CBANK
	.align		4
        /*00ac*/ 	.byte	0x04, 0x0a
        /*00ae*/ 	.short	(.L_33 - .L_32)
	.align		4
.L_32:
        /*00b0*/ 	.word	index@(.nv.constant0.triton_poi_fused__native_batch_norm_legit_no_training_add_relu_27)
        /*00b4*/ 	.short	0x0210
        /*00b6*/ 	.short	0x003c


	//----- nvinfo : EIATTR_SW_WAR
	.align		4
.L_33:
        /*00b8*/ 	.byte	0x04, 0x36
        /*00ba*/ 	.short	(.L_35 - .L_34)
.L_34:
        /*00bc*/ 	.word	0x00000008
.L_35:


//--------------------- .nv.callgraph             --------------------------
	.section	.nv.callgraph,"",@"SHT_CUDA_CALLGRAPH"
	.align	4
	.sectionentsize	8
	.align		4
        /*0000*/ 	.word	0x00000000
	.align		4
        /*0004*/ 	.word	0xffffffff
	.align		4
        /*0008*/ 	.word	0x00000000
	.align		4
        /*000c*/ 	.word	0xfffffffe
	.align		4
        /*0010*/ 	.word	0x00000000
	.align		4
        /*0014*/ 	.word	0xfffffffd
	.align		4
        /*0018*/ 	.word	0x00000000
	.align		4
        /*001c*/ 	.word	0xfffffffc


//--------------------- .nv.constant4             --------------------------
	.section	.nv.constant4,"a",@progbits
	.align	8
	.align		8
.nv.constant4:
        /*0000*/ 	.dword	_$_str
	.align		8
        /*0008*/ 	.dword	_$_str_$_2


//--------------------- .text.triton_poi_fused__native_batch_norm_legit_no_training_add_relu_27 --------------------------
	.section	.text.triton_poi_fused__native_batch_norm_legit_no_training_add_relu_27,"ax",@progbits
	.align	128
        .global         triton_poi_fused__native_batch_norm_legit_no_training_add_relu_27
        .type           triton_poi_fused__native_batch_norm_legit_no_training_add_relu_27,@function
        .size           triton_poi_fused__native_batch_norm_legit_no_training_add_relu_27,(.L_x_1 - triton_poi_fused__native_batch_norm_legit_no_training_add_relu_27)
        .other          triton_poi_fused__native_batch_norm_legit_no_training_add_relu_27,@"STO_CUDA_ENTRY STV_DEFAULT"
triton_poi_fused__native_batch_norm_legit_no_training_add_relu_27:
.text.triton_poi_fused__native_batch_norm_legit_no_training_add_relu_27:
[----:B------:R-:W-:Y:S01]  /*0000*/  LDC R1, c[0x0][0x28] ;  /* 0x00000a00ff017b82 */ /* 0x000fe20000000800 */
[----:B------:R-:W1:Y:S07]  /*0010*/  S2R R0, SR_TID.X ;  /* 0x0000000000007919 */ /* 0x000e6e0000002100 */
[----:B------:R-:W2:Y:S01]  /*0020*/  LDC.64 R8, c[0x0][0x220] ;  /* 0x00008800ff087b82 */ /* 0x000ea20000000a00 */
[----:B------:R-:W-:Y:S01]  /*0030*/  ULDC.64 UR4, c[0x0][0x208] ;  /* 0x0000820000047ab9 */ /* 0x000fe20000000a00 */
[----:B------:R-:W3:Y:S06]  /*0040*/  S2R R3, SR_CTAID.X ;  /* 0x0000000000037919 */ /* 0x000eec0000002500 */
[----:B------:R-:W4:Y:S08]  /*0050*/  LDC.64 R4, c[0x0][0x210] ;  /* 0x00008400ff047b82 */ /* 0x000f300000000a00 */
[----:B------:R-:W5:Y:S08]  /*0060*/  LDC.64 R6, c[0x0][0x218] ;  /* 0x00008600ff067b82 */ /* 0x000f700000000a00 */
[----:B------:R-:W5:Y:S01]  /*0070*/  LDC.64 R10, c[0x0][0x228] ;  /* 0x00008a00ff0a7b82 */ /* 0x000f620000000a00 */
[----:B-1----:R-:W-:-:S07]  /*0080*/  LOP3.LUT R0, R0, 0x7f, RZ, 0xc0, !PT ;  /* 0x0000007f00007812 */ /* 0x002fce00078ec0ff */
[----:B------:R-:W1:Y:S01]  /*0090*/  LDC.64 R12, c[0x0][0x230] ;  /* 0x00008c00ff0c7b82 */ /* 0x000e620000000a00 */
[----:B---3--:R-:W-:Y:S02]  /*00a0*/  SHF.R.S32.HI R2, RZ, 0x18, R3 ;  /* 0x00000018ff027819 */ /* 0x008fe40000011403 */
[----:B------:R-:W-:Y:S02]  /*00b0*/  LEA R0, R3, R0, 0x7 ;  /* 0x0000000003007211 */ /* 0x000fe400078e38ff */
[----:B------:R-:W-:-:S04]  /*00c0*/  SGXT R3, R2, 0x1 ;  /* 0x000000010203781a */ /* 0x000fc80000000200 */
[----:B------:R-:W-:-:S04]  /*00d0*/  LEA.HI R3, R3, R0, RZ, 0x7 ;  /* 0x0000000003037211 */ /* 0x000fc800078f38ff */
[----:B------:R-:W-:-:S04]  /*00e0*/  LOP3.LUT R3, R3, 0xffffff80, RZ, 0xc0, !PT ;  /* 0xffffff8003037812 */ /* 0x000fc800078ec0ff */
[----:B------:R-:W-:Y:S01]  /*00f0*/  IADD3 R15, R0, -R3, RZ ;  /* 0x80000003000f7210 */ /* 0x000fe20007ffe0ff */
[----:B----4-:R-:W-:Y:S01]  /*0100*/  IMAD.WIDE R4, R0, 0x4, R4 ;  /* 0x0000000400047825 */ /* 0x010fe200078e0204 */
[----:B------:R-:W3:Y:S03]  /*0110*/  LDC.64 R2, c[0x0][0x238] ;  /* 0x00008e00ff027b82 */ /* 0x000ee60000000a00 */
[C---:B--2---:R-:W-:Y:S02]  /*0120*/  IMAD.WIDE R8, R15.reuse, 0x4, R8 ;  /* 0x000000040f087825 */ /* 0x044fe400078e0208 */
[----:B------:R-:W2:Y:S04]  /*0130*/  LDG.E R4, desc[UR4][R4.64] ;  /* 0x0000000404047981 */ /* 0x000ea8000c1e1900 */
[----:B------:R1:W4:Y:S01]  /*0140*/  LDG.E.EL R14, desc[UR4][R8.64] ;  /* 0x00000004080e7981 */ /* 0x000322000c2e1900 */
[----:B-----5:R-:W-:-:S04]  /*0150*/  IMAD.WIDE R6, R15, 0x4, R6 ;  /* 0x000000040f067825 */ /* 0x020fc800078e0206 */
[C---:B0-----:R-:W-:Y:S02]  /*0160*/  IMAD.WIDE R10, R15.reuse, 0x4, R10 ;  /* 0x000000040f0a7825 */ /* 0x041fe400078e020a */
[----:B------:R0:W2:Y:S02]  /*0170*/  LDG.E.EL R7, desc[UR4][R6.64] ;  /* 0x0000000406077981 */ /* 0x0000a4000c2e1900 */
[----:B-1----:R-:W-:Y:S02]  /*0180*/  IMAD.WIDE R8, R15, 0x4, R12 ;  /* 0x000000040f087825 */ /* 0x002fe400078e020c */
[----:B------:R-:W5:Y:S04]  /*0190*/  LDG.E.EL R10, desc[UR4][R10.64] ;  /* 0x000000040a0a7981 */ /* 0x000f68000c2e1900 */
[----:B------:R-:W5:Y:S01]  /*01a0*/  LDG.E.EL R9, desc[UR4][R8.64] ;  /* 0x0000000408097981 */ /* 0x000f62000c2e1900 */
[----:B---3--:R-:W-:-:S05]  /*01b0*/  IMAD.WIDE R2, R0, 0x4, R2 ;  /* 0x0000000400027825 */ /* 0x008fca00078e0202 */
[----:B------:R1:W3:Y:S01]  /*01c0*/  LDG.E R12, desc[UR4][R2.64] ;  /* 0x00000004020c7981 */ /* 0x0002e2000c1e1900 */
[----:B0-----:R-:W-:Y:S01]  /*01d0*/  HFMA2.MMA R6, -RZ, RZ, 1.625, 0 ;  /* 0x3e800000ff067435 */ /* 0x001fe200000001ff */
[----:B-1----:R-:W0:Y:S02]  /*01e0*/  LDC.64 R2, c[0x0][0x240] ;  /* 0x00009000ff027b82 */ /* 0x002e240000000a00 */
[----:B0-----:R-:W-:-:S04]  /*01f0*/  IMAD.WIDE R2, R0, 0x4, R2 ;  /* 0x0000000400027825 */ /* 0x001fc800078e0202 */
[----:B----4-:R-:W-:-:S04]  /*0200*/  FADD R14, R14, 9.9999997473787516356e-06 ;  /* 0x3727c5ac0e0e7421 */ /* 0x010fc80000000000 */
[----:B------:R-:W0:Y:S02]  /*0210*/  MUFU.SQRT R13, R14 ;  /* 0x0000000e000d7308 */ /* 0x000e240000002000 */
[C---:B0-----:R-:W-:Y:S02]  /*0220*/  FSETP.GT.AND P0, PT, R13.reuse, 8.50705917302346158658e+37, PT ;  /* 0x7e8000000d00780b */ /* 0x041fe40003f04000 */
[----:B------:R-:W-:-:S11]  /*0230*/  FSETP.GEU.AND P1, PT, R13, 1.175494350822287508e-38, PT ;  /* 0x008000000d00780b */ /* 0x000fd60003f2e000 */
[----:B------:R-:W-:-:S04]  /*0240*/  @P0 FMUL R13, R13, 0.25 ;  /* 0x3e8000000d0d0820 */ /* 0x000fc80000400000 */
[----:B------:R-:W-:-:S06]  /*0250*/  @!P1 FMUL R13, R13, 16777216 ;  /* 0x4b8000000d0d9820 */ /* 0x000fcc0000400000 */
[----:B------:R-:W0:Y:S01]  /*0260*/  MUFU.RCP R13, R13 ;  /* 0x0000000d000d7308 */ /* 0x000e220000001000 */
[----:B------:R-:W-:Y:S01]  /*0270*/  FSEL R6, R6, 1, P0 ;  /* 0x3f80000006067808 */ /* 0x000fe20000000000 */
[----:B--2---:R-:W-:-:S04]  /*0280*/  FADD R4, R4, -R7 ;  /* 0x8000000704047221 */ /* 0x004fc80000000000 */
[----:B------:R-:W-:-:S04]  /*0290*/  @!P1 FMUL R6, R6, 16777216 ;  /* 0x4b80000006069820 */ /* 0x000fc80000400000 */
[----:B0-----:R-:W-:-:S04]  /*02a0*/  FMUL R5, R13, R6 ;  /* 0x000000060d057220 */ /* 0x001fc80000400000 */
[----:B------:R-:W-:-:S04]  /*02b0*/  FMUL R4, R4, R5 ;  /* 0x0000000504047220 */ /* 0x000fc80000400000 */
[----:B-----5:R-:W-:-:S05]  /*02c0*/  FFMA R4, R10, R4, R9 ;  /* 0x000000040a047223 */ /* 0x020fca0000000009 */
[----:B------:R-:W-:-:S04]  /*02d0*/  FSETP.GEU.AND P0, PT, R4, RZ, PT ;  /* 0x000000ff0400720b */ /* 0x000fc80003f0e000 */
[----:B------:R-:W-:-:S05]  /*02e0*/  FSEL R5, R4, RZ, P0 ;  /* 0x000000ff04057208 */ /* 0x000fca0000000000 */
[----:B---3--:R-:W-:-:S05]  /*02f0*/  FADD R5, R12, R5 ;  /* 0x000000050c057221 */ /* 0x008fca0000000000 */
[----:B------:R-:W-:Y:S01]  /*0300*/  STG.E desc[UR4][R2.64], R5 ;  /* 0x0000000502007986 */ /* 0x000fe2000c101904 */
[----:B------:R-:W-:Y:S05]  /*0310*/  EXIT ;  /* 0x000000000000794d */ /* 0x000fea0003800000 */
.L_x_0:
[----:B------:R-:W-:-:S00]  /*0320*/  BRA `(.L_x_0) ;  /* 0xfffffffc00fc7947 */ /* 0x000fc0000383ffff */
[----:B------:R-:W-:-:S00]  /*0330*/  NOP ;  /* 0x0000000000007918 */ /* 0x000fc00000000000 */
        /* <DEDUP_REMOVED lines=12> */
.L_x_1:


//--------------------- .nv.global.init           --------------------------
	.section	.nv.global.init,"aw",@progbits
.nv.global.init:
	.type		_$_str,@object
	.size		_$_str,(_$_str_$_2 - _$_str)
_$_str:
        /*0000*/ 	.byte	0x5f, 0x5f, 0x43, 0x55, 0x44, 0x41, 0x5f, 0x46, 0x54, 0x5a, 0x00
	.type		_$_str_$_2,@object
	.size		_$_str_$_2,(.L_1 - _$_str_$_2)
_$_str_$_2:
        /*000b*/ 	.byte	0x5f, 0x5f, 0x43, 0x55, 0x44, 0x41, 0x5f, 0x50, 0x52, 0x45, 0x43, 0x5f, 0x53, 0x51, 0x52, 0x54
        /*001b*/ 	.byte	0x00
.L_1:


//--------------------- .nv.constant0.triton_poi_fused__native_batch_norm_legit_no_training_add_relu_27 --------------------------
	.section	.nv.constant0.triton_poi_fused__native_batch_norm_legit_no_training_add_relu_27,"a",@progbits
	.sectionflags	@""
	.align	4
.nv.constant0.triton_poi_fused__native_batch_norm_legit_no_training_add_relu_27:
	.zero		588
